//
// Generated by NVIDIA NVVM Compiler
//
// Compiler Build ID: CL-36424714
// Cuda compilation tools, release 13.0, V13.0.88
// Based on NVVM 20.0.0
//

.version 9.0
.target sm_100
.address_size 64

	// .globl	_Z12derivative_xPfS_
.extern .func  (.param .b32 func_retval0) vprintf
(
	.param .b64 vprintf_param_0,
	.param .b64 vprintf_param_1
)
;
.const .align 4 .f32 c_ax;
.const .align 4 .f32 c_bx;
.const .align 4 .f32 c_cx;
.const .align 4 .f32 c_dx;
.const .align 4 .f32 c_ay;
.const .align 4 .f32 c_by;
.const .align 4 .f32 c_cy;
.const .align 4 .f32 c_dy;
.const .align 4 .f32 c_az;
.const .align 4 .f32 c_bz;
.const .align 4 .f32 c_cz;
.const .align 4 .f32 c_dz;
// _ZZ12derivative_xPfS_E3s_f has been demoted
.global .align 1 .b8 $str[16] = {37, 102, 44, 32, 37, 102, 44, 32, 37, 102, 44, 32, 37, 102, 10};

.visible .entry _Z12derivative_xPfS_(
	.param .u64 .ptr .align 1 _Z12derivative_xPfS__param_0,
	.param .u64 .ptr .align 1 _Z12derivative_xPfS__param_1
)
{
	.local .align 16 .b8 	__local_depot0[32];
	.reg .b64 	%SP;
	.reg .b64 	%SPL;
	.reg .pred 	%p<3>;
	.reg .b32 	%r<18>;
	.reg .b32 	%f<28>;
	.reg .b64 	%rd<13>;
	.reg .b64 	%fd<5>;
	// demoted variable
	.shared .align 4 .b8 _ZZ12derivative_xPfS_E3s_f[1152];
	mov.u64 	%SPL, __local_depot0;
	cvta.local.u64 	%SP, %SPL;
	ld.param.u64 	%rd1, [_Z12derivative_xPfS__param_0];
	ld.param.u64 	%rd2, [_Z12derivative_xPfS__param_1];
	mov.u32 	%r1, %ctaid.x;
	mov.u32 	%r2, %tid.x;
	or.b32  	%r5, %r1, %r2;
	setp.ne.s32 	%p1, %r5, 0;
	@%p1 bra 	$L__BB0_2;
	add.u64 	%rd3, %SP, 0;
	add.u64 	%rd4, %SPL, 0;
	ld.const.f32 	%f1, [c_ax];
	cvt.f64.f32 	%fd1, %f1;
	ld.const.f32 	%f2, [c_bx];
	cvt.f64.f32 	%fd2, %f2;
	ld.const.f32 	%f3, [c_cx];
	cvt.f64.f32 	%fd3, %f3;
	ld.const.f32 	%f4, [c_dx];
	cvt.f64.f32 	%fd4, %f4;
	st.local.v2.f64 	[%rd4], {%fd1, %fd2};
	st.local.v2.f64 	[%rd4+16], {%fd3, %fd4};
	mov.u64 	%rd5, $str;
	cvta.global.u64 	%rd6, %rd5;
	{ // callseq 0, 0
	.param .b64 param0;
	st.param.b64 	[param0], %rd6;
	.param .b64 param1;
	st.param.b64 	[param1], %rd3;
	.param .b32 retval0;
	call.uni (retval0), 
	vprintf, 
	(
	param0, 
	param1
	);
	ld.param.b32 	%r6, [retval0];
	} // callseq 0
$L__BB0_2:
	mov.u32 	%r8, %ntid.y;
	mov.u32 	%r9, %tid.y;
	mad.lo.s32 	%r10, %r1, %r8, %r9;
	mov.u32 	%r11, %ctaid.y;
	shl.b32 	%r12, %r11, 12;
	shl.b32 	%r13, %r10, 6;
	or.b32  	%r14, %r12, %r2;
	add.s32 	%r3, %r14, %r13;
	cvta.to.global.u64 	%rd7, %rd1;
	mul.wide.s32 	%rd8, %r3, 4;
	add.s64 	%rd9, %rd7, %rd8;
	ld.global.f32 	%f5, [%rd9];
	mov.u32 	%r15, _ZZ12derivative_xPfS_E3s_f;
	mad.lo.s32 	%r16, %r9, 288, %r15;
	shl.b32 	%r17, %r2, 2;
	add.s32 	%r4, %r16, %r17;
	st.shared.f32 	[%r4+16], %f5;
	bar.sync 	0;
	setp.gt.u32 	%p2, %r2, 3;
	@%p2 bra 	$L__BB0_4;
	ld.shared.f32 	%f6, [%r4+252];
	st.shared.f32 	[%r4], %f6;
	ld.shared.f32 	%f7, [%r4+20];
	st.shared.f32 	[%r4+272], %f7;
$L__BB0_4:
	cvta.to.global.u64 	%rd10, %rd2;
	bar.sync 	0;
	ld.const.f32 	%f8, [c_ax];
	ld.shared.f32 	%f9, [%r4+20];
	ld.shared.f32 	%f10, [%r4+12];
	sub.f32 	%f11, %f9, %f10;
	ld.const.f32 	%f12, [c_bx];
	ld.shared.f32 	%f13, [%r4+24];
	ld.shared.f32 	%f14, [%r4+8];
	sub.f32 	%f15, %f13, %f14;
	mul.f32 	%f16, %f12, %f15;
	fma.rn.f32 	%f17, %f8, %f11, %f16;
	ld.const.f32 	%f18, [c_cx];
	ld.shared.f32 	%f19, [%r4+28];
	ld.shared.f32 	%f20, [%r4+4];
	sub.f32 	%f21, %f19, %f20;
	fma.rn.f32 	%f22, %f18, %f21, %f17;
	ld.const.f32 	%f23, [c_dx];
	ld.shared.f32 	%f24, [%r4+32];
	ld.shared.f32 	%f25, [%r4];
	sub.f32 	%f26, %f24, %f25;
	fma.rn.f32 	%f27, %f23, %f26, %f22;
	add.s64 	%rd12, %rd10, %rd8;
	st.global.f32 	[%rd12], %f27;
	ret;

}


// ===== COMPILED SASS (sm_100) =====

	.target	sm_100

	.elftype	@"ET_EXEC"


//--------------------- .note.nv.tkinfo           --------------------------
	.section	.note.nv.tkinfo,"",@"SHT_NOTE"
	.sectionflags	@"SHF_NOTE_NV_TKINFO"
	.tkinfo
        /*0018*/ 	.word	0x00000002
        /*0030*/ 	.string	""
        /*0030*/ 	.string	"ptxas"
        /*0030*/ 	.string	"Cuda compilation tools, release 13.0, V13.0.88"
        /*0030*/ 	.string	"Build cuda_13.0.r13.0/compiler.36424714_0"
        /*0030*/ 	.string	"-arch sm_100 -m 64 "



//--------------------- .note.nv.cuinfo           --------------------------
	.section	.note.nv.cuinfo,"",@"SHT_NOTE"
	.sectionflags	@"SHF_NOTE_NV_CUINFO"
        /*0018*/ 	.short	0x0002
        /*001a*/ 	.short	0x0064
        /*001c*/ 	.short	0x0082
	.zero		2


//--------------------- .nv.info                  --------------------------
	.section	.nv.info,"",@"SHT_CUDA_INFO"
	.align	4


	//----- nvinfo : EIATTR_REGCOUNT
	.align		4
        /*0000*/ 	.byte	0x04, 0x2f
        /*0002*/ 	.short	(.L_14 - .L_13)
	.align		4
.L_13:
        /*0004*/ 	.word	index@(_Z12derivative_xPfS_)
        /*0008*/ 	.word	0x00000018


	//----- nvinfo : EIATTR_FRAME_SIZE
	.align		4
.L_14:
        /*000c*/ 	.byte	0x04, 0x11
        /*000e*/ 	.short	(.L_16 - .L_15)
	.align		4
.L_15:
        /*0010*/ 	.word	index@(_Z12derivative_xPfS_)
        /*0014*/ 	.word	0x00000020


	//----- nvinfo : EIATTR_MIN_STACK_SIZE
	.align		4
.L_16:
        /*0018*/ 	.byte	0x04, 0x12
        /*001a*/ 	.short	(.L_18 - .L_17)
	.align		4
.L_17:
        /*001c*/ 	.word	index@(_Z12derivative_xPfS_)
        /*0020*/ 	.word	0x00000020
.L_18:


//--------------------- .nv.compat                --------------------------
	.section	.nv.compat,"",@"SHT_CUDA_COMPAT_INFO"
	.align	4
        /*0000*/ 	.byte	0x02, 0x09, 0x00, 0x00, 0x02, 0x02, 0x01, 0x00, 0x02, 0x05, 0x05, 0x00, 0x03, 0x07, 0x01, 0x01
        /*0010*/ 	.byte	0x02, 0x03, 0x00, 0x00, 0x02, 0x06, 0x01, 0x00, 0x04, 0x0b, 0x08, 0x00, 0x09, 0x00, 0x00, 0x00
        /*0020*/ 	.byte	0x00, 0x00, 0x00, 0x00


//--------------------- .nv.info._Z12derivative_xPfS_ --------------------------
	.section	.nv.info._Z12derivative_xPfS_,"",@"SHT_CUDA_INFO"
	.sectionflags	@""
	.align	4


	//----- nvinfo : EIATTR_CUDA_API_VERSION
	.align		4
        /*0000*/ 	.byte	0x04, 0x37
        /*0002*/ 	.short	(.L_20 - .L_19)
.L_19:
        /*0004*/ 	.word	0x00000082


	//----- nvinfo : EIATTR_KPARAM_INFO
	.align		4
.L_20:
        /*0008*/ 	.byte	0x04, 0x17
        /*000a*/ 	.short	(.L_22 - .L_21)
.L_21:
        /*000c*/ 	.word	0x00000000
        /*0010*/ 	.short	0x0001
        /*0012*/ 	.short	0x0008
        /*0014*/ 	.byte	0x00, 0xf5, 0x21, 0x00


	//----- nvinfo : EIATTR_KPARAM_INFO
	.align		4
.L_22:
        /*0018*/ 	.byte	0x04, 0x17
        /*001a*/ 	.short	(.L_24 - .L_23)
.L_23:
        /*001c*/ 	.word	0x00000000
        /*0020*/ 	.short	0x0000
        /*0022*/ 	.short	0x0000
        /*0024*/ 	.byte	0x00, 0xf5, 0x21, 0x00


	//----- nvinfo : EIATTR_SPARSE_MMA_MASK
	.align		4
.L_24:
        /*0028*/ 	.byte	0x03, 0x50
        /*002a*/ 	.short	0x0000


	//----- nvinfo : EIATTR_MAXREG_COUNT
	.align		4
        /*002c*/ 	.byte	0x03, 0x1b
        /*002e*/ 	.short	0x00ff


	//----- nvinfo : EIATTR_NUM_BARRIERS
	.align		4
        /*0030*/ 	.byte	0x02, 0x4c
        /*0032*/ 	.byte	0x01
	.zero		1


	//----- nvinfo : EIATTR_EXTERNS
	.align		4
        /*0034*/ 	.byte	0x04, 0x0f
        /*0036*/ 	.short	(.L_26 - .L_25)


	//   ....[0]....
	.align		4
.L_25:
        /*0038*/ 	.word	index@(vprintf)


	//----- nvinfo : EIATTR_MERCURY_ISA_VERSION
	.align		4
.L_26:
        /*003c*/ 	.byte	0x03, 0x5f
        /*003e*/ 	.short	0x0101


	//----- nvinfo : EIATTR_VRC_CTA_INIT_COUNT
	.align		4
        /*0040*/ 	.byte	0x02, 0x4a
	.zero		1
	.zero		1


	//----- nvinfo : EIATTR_SYSCALL_OFFSETS
	.align		4
        /*0044*/ 	.byte	0x04, 0x46
        /*0046*/ 	.short	(.L_28 - .L_27)


	//   ....[0]....
.L_27:
        /*0048*/ 	.word	0x00000190


	//----- nvinfo : EIATTR_EXIT_INSTR_OFFSETS
	.align		4
.L_28:
        /*004c*/ 	.byte	0x04, 0x1c
        /*004e*/ 	.short	(.L_30 - .L_29)


	//   ....[0]....
.L_29:
        /*0050*/ 	.word	0x00000470


	//----- nvinfo : EIATTR_CRS_STACK_SIZE
	.align		4
.L_30:
        /*0054*/ 	.byte	0x04, 0x1e
        /*0056*/ 	.short	(.L_32 - .L_31)
.L_31:
        /*0058*/ 	.word	0x00000000


	//----- nvinfo : EIATTR_CBANK_PARAM_SIZE
	.align		4
.L_32:
        /*005c*/ 	.byte	0x03, 0x19
        /*005e*/ 	.short	0x0010


	//----- nvinfo : EIATTR_PARAM_CBANK
	.align		4
        /*0060*/ 	.byte	0x04, 0x0a
        /*0062*/ 	.short	(.L_34 - .L_33)
	.align		4
.L_33:
        /*0064*/ 	.word	index@(.nv.constant0._Z12derivative_xPfS_)
        /*0068*/ 	.short	0x0380
        /*006a*/ 	.short	0x0010


	//----- nvinfo : EIATTR_SW_WAR
	.align		4
.L_34:
        /*006c*/ 	.byte	0x04, 0x36
        /*006e*/ 	.short	(.L_36 - .L_35)
.L_35:
        /*0070*/ 	.word	0x00000008
.L_36:


//--------------------- .nv.callgraph             --------------------------
	.section	.nv.callgraph,"",@"SHT_CUDA_CALLGRAPH"
	.align	4
	.sectionentsize	8
	.align		4
        /*0000*/ 	.word	0x00000000
	.align		4
        /*0004*/ 	.word	0xffffffff
	.align		4
        /*0008*/ 	.word	index@(_Z12derivative_xPfS_)
	.align		4
        /*000c*/ 	.word	index@(vprintf)
	.align		4
        /*0010*/ 	.word	0x00000000
	.align		4
        /*0014*/ 	.word	0xfffffffe
	.align		4
        /*0018*/ 	.word	0x00000000
	.align		4
        /*001c*/ 	.word	0xfffffffd
	.align		4
        /*0020*/ 	.word	0x00000000
	.align		4
        /*0024*/ 	.word	0xfffffffc


//--------------------- .nv.constant4             --------------------------
	.section	.nv.constant4,"a",@progbits
	.align	8
	.align		8
.nv.constant4:
        /*0000*/ 	.dword	vprintf
	.align		8
        /*0008*/ 	.dword	$str


//--------------------- .nv.constant3             --------------------------
	.section	.nv.constant3,"a",@progbits
	.align	4
.nv.constant3:
	.type		c_ax,@object
	.size		c_ax,(c_bx - c_ax)
c_ax:
	.zero		4
	.type		c_bx,@object
	.size		c_bx,(c_cx - c_bx)
c_bx:
	.zero		4
	.type		c_cx,@object
	.size		c_cx,(c_dx - c_cx)
c_cx:
	.zero		4
	.type		c_dx,@object
	.size		c_dx,(c_ay - c_dx)
c_dx:
	.zero		4
	.type		c_ay,@object
	.size		c_ay,(c_by - c_ay)
c_ay:
	.zero		4
	.type		c_by,@object
	.size		c_by,(c_cy - c_by)
c_by:
	.zero		4
	.type		c_cy,@object
	.size		c_cy,(c_dy - c_cy)
c_cy:
	.zero		4
	.type		c_dy,@object
	.size		c_dy,(c_az - c_dy)
c_dy:
	.zero		4
	.type		c_az,@object
	.size		c_az,(c_bz - c_az)
c_az:
	.zero		4
	.type		c_bz,@object
	.size		c_bz,(c_cz - c_bz)
c_bz:
	.zero		4
	.type		c_cz,@object
	.size		c_cz,(c_dz - c_cz)
c_cz:
	.zero		4
	.type		c_dz,@object
	.size		c_dz,(.L_11 - c_dz)
c_dz:
	.zero		4
.L_11:


//--------------------- .text._Z12derivative_xPfS_ --------------------------
	.section	.text._Z12derivative_xPfS_,"ax",@progbits
	.align	128
        .global         _Z12derivative_xPfS_
        .type           _Z12derivative_xPfS_,@function
        .size           _Z12derivative_xPfS_,(.L_x_3 - _Z12derivative_xPfS_)
        .other          _Z12derivative_xPfS_,@"STO_CUDA_ENTRY STV_DEFAULT"
_Z12derivative_xPfS_:
.text._Z12derivative_xPfS_:
[----:B------:R-:W0:Y:S01]  /*0000*/  LDC R1, c[0x0][0x37c] ;  /* 0x0000df00ff017b82 */ /* 0x000e220000000800 */
[----:B------:R-:W1:Y:S07]  /*0010*/  S2R R2, SR_TID.X ;  /* 0x0000000000027919 */ /* 0x000e6e0000002100 */
[----:B------:R-:W1:Y:S01]  /*0020*/  S2UR UR38, SR_CTAID.X ;  /* 0x00000000002679c3 */ /* 0x000e620000002500 */
[----:B------:R-:W2:Y:S01]  /*0030*/  LDCU UR4, c[0x0][0x2f8] ;  /* 0x00005f00ff0477ac */ /* 0x000ea20008000800 */
[----:B0-----:R-:W-:Y:S01]  /*0040*/  IADD3 R1, PT, PT, R1, -0x20, RZ ;  /* 0xffffffe001017810 */ /* 0x001fe20007ffe0ff */
[----:B------:R-:W-:Y:S01]  /*0050*/  BSSY.RECONVERGENT B6, `(.L_x_0) ;  /* 0x0000015000067945 */ /* 0x000fe20003800200 */
[----:B------:R-:W0:Y:S01]  /*0060*/  LDCU UR5, c[0x0][0x2fc] ;  /* 0x00005f80ff0577ac */ /* 0x000e220008000800 */
[----:B------:R-:W3:Y:S01]  /*0070*/  LDCU.64 UR36, c[0x0][0x358] ;  /* 0x00006b00ff2477ac */ /* 0x000ee20008000a00 */
[----:B--2---:R-:W-:-:S04]  /*0080*/  IADD3 R6, P1, PT, R1, UR4, RZ ;  /* 0x0000000401067c10 */ /* 0x004fc8000ff3e0ff */
[----:B0-----:R-:W-:Y:S02]  /*0090*/  IADD3.X R7, PT, PT, RZ, UR5, RZ, P1, !PT ;  /* 0x00000005ff077c10 */ /* 0x001fe40008ffe4ff */
[----:B-1----:R-:W-:-:S13]  /*00a0*/  LOP3.LUT P0, RZ, R2, UR38, RZ, 0xfc, !PT ;  /* 0x0000002602ff7c12 */ /* 0x002fda000f80fcff */
[----:B---3--:R-:W-:Y:S05]  /*00b0*/  @P0 BRA `(.L_x_1) ;  /* 0x0000000000380947 */ /* 0x008fea0003800000 */
[----:B------:R-:W0:Y:S01]  /*00c0*/  LDCU.128 UR4, c[0x3][URZ] ;  /* 0x00c00000ff0477ac */ /* 0x000e220008000c00 */
[----:B------:R-:W-:-:S04]  /*00d0*/  MOV R0, 0x0 ;  /* 0x0000000000007802 */ /* 0x000fc80000000f00 */
[----:B------:R1:W2:Y:S01]  /*00e0*/  LDC.64 R16, c[0x4][R0] ;  /* 0x0100000000107b82 */ /* 0x0002a20000000a00 */
[----:B0-----:R-:W-:Y:S08]  /*00f0*/  F2F.F64.F32 R8, UR4 ;  /* 0x0000000400087d10 */ /* 0x001ff00008201800 */
[----:B------:R-:W0:Y:S01]  /*0100*/  F2F.F64.F32 R10, UR5 ;  /* 0x00000005000a7d10 */ /* 0x000e220008201800 */
[----:B------:R-:W3:Y:S07]  /*0110*/  LDCU.64 UR4, c[0x4][0x8] ;  /* 0x01000100ff0477ac */ /* 0x000eee0008000a00 */
[----:B------:R-:W-:Y:S01]  /*0120*/  F2F.F64.F32 R12, UR6 ;  /* 0x00000006000c7d10 */ /* 0x000fe20008201800 */
[----:B0-----:R1:W-:Y:S07]  /*0130*/  STL.128 [R1], R8 ;  /* 0x0000000801007387 */ /* 0x0013ee0000100c00 */
[----:B------:R-:W0:Y:S01]  /*0140*/  F2F.F64.F32 R14, UR7 ;  /* 0x00000007000e7d10 */ /* 0x000e220008201800 */
[----:B---3--:R-:W-:-:S02]  /*0150*/  MOV R4, UR4 ;  /* 0x0000000400047c02 */ /* 0x008fc40008000f00 */
[----:B------:R-:W-:Y:S01]  /*0160*/  MOV R5, UR5 ;  /* 0x0000000500057c02 */ /* 0x000fe20008000f00 */
[----:B0-2---:R1:W-:Y:S06]  /*0170*/  STL.128 [R1+0x10], R12 ;  /* 0x0000100c01007387 */ /* 0x0053ec0000100c00 */
[----:B------:R-:W-:-:S07]  /*0180*/  LEPC R20, `(.L_x_1) ;  /* 0x000000001014794e */ /* 0x000fce0000000000 */
[----:B-1----:R-:W-:Y:S05]  /*0190*/  CALL.ABS.NOINC R16 ;  /* 0x0000000010007343 */ /* 0x002fea0003c00000 */
.L_x_1:
[----:B------:R-:W-:Y:S05]  /*01a0*/  BSYNC.RECONVERGENT B6 ;  /* 0x0000000000067941 */ /* 0x000fea0003800200 */
.L_x_0:
[----:B------:R-:W0:Y:S01]  /*01b0*/  S2R R4, SR_TID.Y ;  /* 0x0000000000047919 */ /* 0x000e220000002200 */
[----:B------:R-:W1:Y:S08]  /*01c0*/  S2UR UR4, SR_CTAID.Y ;  /* 0x00000000000479c3 */ /* 0x000e700000002600 */
[----:B------:R-:W0:Y:S08]  /*01d0*/  LDC R5, c[0x0][0x364] ;  /* 0x0000d900ff057b82 */ /* 0x000e300000000800 */
[----:B------:R-:W2:Y:S01]  /*01e0*/  LDC.64 R6, c[0x0][0x380] ;  /* 0x0000e000ff067b82 */ /* 0x000ea20000000a00 */
[----:B-1----:R-:W-:-:S06]  /*01f0*/  USHF.L.U32 UR4, UR4, 0xc, URZ ;  /* 0x0000000c04047899 */ /* 0x002fcc00080006ff */
[----:B------:R-:W-:Y:S01]  /*0200*/  LOP3.LUT R0, R2, UR4, RZ, 0xfc, !PT ;  /* 0x0000000402007c12 */ /* 0x000fe2000f8efcff */
[----:B0-----:R-:W-:-:S05]  /*0210*/  IMAD R5, R5, UR38, R4 ;  /* 0x0000002605057c24 */ /* 0x001fca000f8e0204 */
[----:B------:R-:W-:-:S05]  /*0220*/  LEA R5, R5, R0, 0x6 ;  /* 0x0000000005057211 */ /* 0x000fca00078e30ff */
[----:B--2---:R-:W-:-:S06]  /*0230*/  IMAD.WIDE R6, R5, 0x4, R6 ;  /* 0x0000000405067825 */ /* 0x004fcc00078e0206 */
[----:B------:R-:W2:Y:S01]  /*0240*/  LDG.E R6, desc[UR36][R6.64] ;  /* 0x0000002406067981 */ /* 0x000ea2000c1e1900 */
[----:B------:R-:W-:Y:S01]  /*0250*/  MOV R0, 0x400 ;  /* 0x0000040000007802 */ /* 0x000fe20000000f00 */
[----:B------:R-:W-:Y:S05]  /*0260*/  WARPSYNC.ALL ;  /* 0x0000000000007948 */ /* 0x000fea0003800000 */
[----:B------:R-:W0:Y:S01]  /*0270*/  S2R R3, SR_CgaCtaId ;  /* 0x0000000000037919 */ /* 0x000e220000008800 */
[----:B------:R-:W-:Y:S01]  /*0280*/  ISETP.GT.U32.AND P0, PT, R2, 0x3, PT ;  /* 0x000000030200780c */ /* 0x000fe20003f04070 */
[----:B------:R-:W1:Y:S01]  /*0290*/  LDCU.128 UR4, c[0x3][URZ] ;  /* 0x00c00000ff0477ac */ /* 0x000e620008000c00 */
[----:B0-----:R-:W-:-:S05]  /*02a0*/  LEA R0, R3, R0, 0x18 ;  /* 0x0000000003007211 */ /* 0x001fca00078ec0ff */
[----:B------:R-:W-:-:S05]  /*02b0*/  IMAD R3, R4, 0x120, R0 ;  /* 0x0000012004037824 */ /* 0x000fca00078e0200 */
[----:B------:R-:W-:-:S05]  /*02c0*/  LEA R9, R2, R3, 0x2 ;  /* 0x0000000302097211 */ /* 0x000fca00078e10ff */
[----:B--2---:R-:W-:Y:S01]  /*02d0*/  STS [R9+0x10], R6 ;  /* 0x0000100609007388 */ /* 0x004fe20000000800 */
[----:B------:R-:W-:Y:S06]  /*02e0*/  BAR.SYNC.DEFER_BLOCKING 0x0 ;  /* 0x0000000000007b1d */ /* 0x000fec0000010000 */
[----:B------:R-:W0:Y:S04]  /*02f0*/  @!P0 LDS R0, [R9+0xfc] ;  /* 0x0000fc0009008984 */ /* 0x000e280000000800 */
[----:B------:R-:W2:Y:S04]  /*0300*/  @!P0 LDS R2, [R9+0x14] ;  /* 0x0000140009028984 */ /* 0x000ea80000000800 */
[----:B0-----:R-:W-:Y:S04]  /*0310*/  @!P0 STS [R9], R0 ;  /* 0x0000000009008388 */ /* 0x001fe80000000800 */
[----:B--2---:R0:W-:Y:S01]  /*0320*/  @!P0 STS [R9+0x110], R2 ;  /* 0x0001100209008388 */ /* 0x0041e20000000800 */
[----:B------:R-:W-:Y:S08]  /*0330*/  BAR.SYNC.DEFER_BLOCKING 0x0 ;  /* 0x0000000000007b1d */ /* 0x000ff00000010000 */
[----:B0-----:R-:W0:Y:S01]  /*0340*/  LDC.64 R2, c[0x0][0x388] ;  /* 0x0000e200ff027b82 */ /* 0x001e220000000a00 */
[----:B------:R-:W-:Y:S04]  /*0350*/  LDS R8, [R9+0x18] ;  /* 0x0000180009087984 */ /* 0x000fe80000000800 */
[----:B------:R-:W2:Y:S01]  /*0360*/  LDS R11, [R9+0x8] ;  /* 0x00000800090b7984 */ /* 0x000ea20000000800 */
[----:B0-----:R-:W-:-:S03]  /*0370*/  IMAD.WIDE R2, R5, 0x4, R2 ;  /* 0x0000000405027825 */ /* 0x001fc600078e0202 */
[----:B------:R-:W-:Y:S04]  /*0380*/  LDS R4, [R9+0x14] ;  /* 0x0000140009047984 */ /* 0x000fe80000000800 */
[----:B------:R-:W0:Y:S04]  /*0390*/  LDS R7, [R9+0xc] ;  /* 0x00000c0009077984 */ /* 0x000e280000000800 */
[----:B------:R-:W-:Y:S04]  /*03a0*/  LDS R6, [R9+0x1c] ;  /* 0x00001c0009067984 */ /* 0x000fe80000000800 */
[----:B------:R-:W3:Y:S04]  /*03b0*/  LDS R13, [R9+0x4] ;  /* 0x00000400090d7984 */ /* 0x000ee80000000800 */
[----:B------:R-:W-:Y:S04]  /*03c0*/  LDS R10, [R9+0x20] ;  /* 0x00002000090a7984 */ /* 0x000fe80000000800 */
[----:B------:R-:W4:Y:S01]  /*03d0*/  LDS R15, [R9] ;  /* 0x00000000090f7984 */ /* 0x000f220000000800 */
[----:B--2---:R-:W-:Y:S01]  /*03e0*/  FADD R8, R8, -R11 ;  /* 0x8000000b08087221 */ /* 0x004fe20000000000 */
[----:B0-----:R-:W-:-:S03]  /*03f0*/  FADD R4, R4, -R7 ;  /* 0x8000000704047221 */ /* 0x001fc60000000000 */
[----:B-1----:R-:W-:-:S04]  /*0400*/  FMUL R7, R8, UR5 ;  /* 0x0000000508077c20 */ /* 0x002fc80008400000 */
[----:B------:R-:W-:Y:S01]  /*0410*/  FFMA R4, R4, UR4, R7 ;  /* 0x0000000404047c23 */ /* 0x000fe20008000007 */
[----:B---3--:R-:W-:-:S04]  /*0420*/  FADD R13, R6, -R13 ;  /* 0x8000000d060d7221 */ /* 0x008fc80000000000 */
[----:B------:R-:W-:Y:S01]  /*0430*/  FFMA R4, R13, UR6, R4 ;  /* 0x000000060d047c23 */ /* 0x000fe20008000004 */
[----:B----4-:R-:W-:-:S04]  /*0440*/  FADD R15, R10, -R15 ;  /* 0x8000000f0a0f7221 */ /* 0x010fc80000000000 */
[----:B------:R-:W-:-:S05]  /*0450*/  FFMA R15, R15, UR7, R4 ;  /* 0x000000070f0f7c23 */ /* 0x000fca0008000004 */
[----:B------:R-:W-:Y:S01]  /*0460*/  STG.E desc[UR36][R2.64], R15 ;  /* 0x0000000f02007986 */ /* 0x000fe2000c101924 */
[----:B------:R-:W-:Y:S05]  /*0470*/  EXIT ;  /* 0x000000000000794d */ /* 0x000fea0003800000 */
.L_x_2:
[----:B------:R-:W-:-:S00]  /*0480*/  BRA `(.L_x_2) ;  /* 0xfffffffc00fc7947 */ /* 0x000fc0000383ffff */
[----:B------:R-:W-:-:S00]  /*0490*/  NOP ;  /* 0x0000000000007918 */ /* 0x000fc00000000000 */
        /* <DEDUP_REMOVED lines=14> */
.L_x_3:


//--------------------- .nv.global.init           --------------------------
	.section	.nv.global.init,"aw",@progbits
.nv.global.init:
	.type		$str,@object
	.size		$str,(.L_12 - $str)
$str:
        /*0000*/ 	.byte	0x25, 0x66, 0x2c, 0x20, 0x25, 0x66, 0x2c, 0x20, 0x25, 0x66, 0x2c, 0x20, 0x25, 0x66, 0x0a, 0x00
.L_12:


//--------------------- .nv.shared._Z12derivative_xPfS_ --------------------------
	.section	.nv.shared._Z12derivative_xPfS_,"aw",@nobits
	.sectionflags	@""
	.align	4
.nv.shared._Z12derivative_xPfS_:
	.zero		2176


//--------------------- .nv.shared.reserved.0     --------------------------
	.section	.nv.shared.reserved.0,"aw",@nobits
	.weak		__nv_reservedSMEM_offset_0_alias
	.size		__nv_reservedSMEM_offset_0_alias, 0, 64
	.other		__nv_reservedSMEM_offset_0_alias,@"STO_CUDA_RESERVED_SHARED STV_DEFAULT"
__nv_reservedSMEM_offset_0_alias:
	.zero		0
	.zero		64


//--------------------- .nv.constant0._Z12derivative_xPfS_ --------------------------
	.section	.nv.constant0._Z12derivative_xPfS_,"a",@progbits
	.sectionflags	@""
	.align	4
.nv.constant0._Z12derivative_xPfS_:
	.zero		912


//--------------------- SYMBOLS --------------------------

	.type		.nv.reservedSmem.offset0,@object
	.size		.nv.reservedSmem.offset0,0x4
	.type		.nv.reservedSmem.cap,@object
	.size		.nv.reservedSmem.cap,0x4
	.type		vprintf,@function
